//
// Generated by NVIDIA NVVM Compiler
//
// Compiler Build ID: CL-36424714
// Cuda compilation tools, release 13.0, V13.0.88
// Based on NVVM 20.0.0
//

.version 9.0
.target sm_100
.address_size 64

	// .globl	_Z23scatter_add_fp16_kernelPKfPKiPfiii

.visible .entry _Z23scatter_add_fp16_kernelPKfPKiPfiii(
	.param .u64 .ptr .align 1 _Z23scatter_add_fp16_kernelPKfPKiPfiii_param_0,
	.param .u64 .ptr .align 1 _Z23scatter_add_fp16_kernelPKfPKiPfiii_param_1,
	.param .u64 .ptr .align 1 _Z23scatter_add_fp16_kernelPKfPKiPfiii_param_2,
	.param .u32 _Z23scatter_add_fp16_kernelPKfPKiPfiii_param_3,
	.param .u32 _Z23scatter_add_fp16_kernelPKfPKiPfiii_param_4,
	.param .u32 _Z23scatter_add_fp16_kernelPKfPKiPfiii_param_5
)
{
	.reg .pred 	%p<5>;
	.reg .b16 	%rs<7>;
	.reg .b32 	%r<13>;
	.reg .b32 	%f<4>;
	.reg .b64 	%rd<13>;

	ld.param.u64 	%rd1, [_Z23scatter_add_fp16_kernelPKfPKiPfiii_param_0];
	ld.param.u64 	%rd2, [_Z23scatter_add_fp16_kernelPKfPKiPfiii_param_1];
	ld.param.u64 	%rd3, [_Z23scatter_add_fp16_kernelPKfPKiPfiii_param_2];
	ld.param.u32 	%r3, [_Z23scatter_add_fp16_kernelPKfPKiPfiii_param_3];
	ld.param.u32 	%r4, [_Z23scatter_add_fp16_kernelPKfPKiPfiii_param_4];
	ld.param.u32 	%r5, [_Z23scatter_add_fp16_kernelPKfPKiPfiii_param_5];
	mov.u32 	%r6, %ctaid.x;
	mov.u32 	%r7, %ntid.x;
	mov.u32 	%r8, %tid.x;
	mad.lo.s32 	%r1, %r6, %r7, %r8;
	setp.ge.s32 	%p1, %r1, %r3;
	@%p1 bra 	$L__BB0_3;
	cvta.to.global.u64 	%rd4, %rd2;
	mul.wide.s32 	%rd5, %r1, 4;
	add.s64 	%rd6, %rd4, %rd5;
	ld.global.u32 	%r9, [%rd6];
	mad.lo.s32 	%r2, %r9, %r4, %r5;
	setp.lt.s32 	%p2, %r2, 0;
	mul.lo.s32 	%r11, %r4, %r3;
	setp.ge.s32 	%p3, %r2, %r11;
	or.pred  	%p4, %p2, %p3;
	@%p4 bra 	$L__BB0_3;
	cvta.to.global.u64 	%rd7, %rd3;
	mul.wide.u32 	%rd8, %r2, 4;
	add.s64 	%rd9, %rd7, %rd8;
	ld.global.f32 	%f1, [%rd9];
	// begin inline asm
	{  cvt.rn.f16.f32 %rs1, %f1;}

	// end inline asm
	mad.lo.s32 	%r12, %r4, %r1, %r5;
	cvta.to.global.u64 	%rd10, %rd1;
	mul.wide.s32 	%rd11, %r12, 4;
	add.s64 	%rd12, %rd10, %rd11;
	ld.global.f32 	%f2, [%rd12];
	// begin inline asm
	{  cvt.rn.f16.f32 %rs2, %f2;}

	// end inline asm
	// begin inline asm
	{add.f16 %rs3,%rs1,%rs2;
}
	// end inline asm
	// begin inline asm
	{  cvt.f32.f16 %f3, %rs3;}

	// end inline asm
	st.global.f32 	[%rd9], %f3;
$L__BB0_3:
	ret;

}


// ===== COMPILED SASS (sm_100) =====

	.target	sm_100

	.elftype	@"ET_EXEC"


//--------------------- .note.nv.tkinfo           --------------------------
	.section	.note.nv.tkinfo,"",@"SHT_NOTE"
	.sectionflags	@"SHF_NOTE_NV_TKINFO"
	.tkinfo
        /*0018*/ 	.word	0x00000002
        /*0030*/ 	.string	""
        /*0030*/ 	.string	"ptxas"
        /*0030*/ 	.string	"Cuda compilation tools, release 13.0, V13.0.88"
        /*0030*/ 	.string	"Build cuda_13.0.r13.0/compiler.36424714_0"
        /*0030*/ 	.string	"-arch sm_100 -m 64 "



//--------------------- .note.nv.cuinfo           --------------------------
	.section	.note.nv.cuinfo,"",@"SHT_NOTE"
	.sectionflags	@"SHF_NOTE_NV_CUINFO"
        /*0018*/ 	.short	0x0002
        /*001a*/ 	.short	0x0064
        /*001c*/ 	.short	0x0082
	.zero		2


//--------------------- .nv.info                  --------------------------
	.section	.nv.info,"",@"SHT_CUDA_INFO"
	.align	4


	//----- nvinfo : EIATTR_REGCOUNT
	.align		4
        /*0000*/ 	.byte	0x04, 0x2f
        /*0002*/ 	.short	(.L_1 - .L_0)
	.align		4
.L_0:
        /*0004*/ 	.word	index@(_Z23scatter_add_fp16_kernelPKfPKiPfiii)
        /*0008*/ 	.word	0x0000000c


	//----- nvinfo : EIATTR_FRAME_SIZE
	.align		4
.L_1:
        /*000c*/ 	.byte	0x04, 0x11
        /*000e*/ 	.short	(.L_3 - .L_2)
	.align		4
.L_2:
        /*0010*/ 	.word	index@(_Z23scatter_add_fp16_kernelPKfPKiPfiii)
        /*0014*/ 	.word	0x00000000


	//----- nvinfo : EIATTR_MIN_STACK_SIZE
	.align		4
.L_3:
        /*0018*/ 	.byte	0x04, 0x12
        /*001a*/ 	.short	(.L_5 - .L_4)
	.align		4
.L_4:
        /*001c*/ 	.word	index@(_Z23scatter_add_fp16_kernelPKfPKiPfiii)
        /*0020*/ 	.word	0x00000000
.L_5:


//--------------------- .nv.compat                --------------------------
	.section	.nv.compat,"",@"SHT_CUDA_COMPAT_INFO"
	.align	4
        /*0000*/ 	.byte	0x02, 0x09, 0x00, 0x00, 0x02, 0x02, 0x01, 0x00, 0x02, 0x05, 0x05, 0x00, 0x03, 0x07, 0x01, 0x01
        /*0010*/ 	.byte	0x02, 0x03, 0x00, 0x00, 0x02, 0x06, 0x01, 0x00, 0x04, 0x0b, 0x08, 0x00, 0x09, 0x00, 0x00, 0x00
        /*0020*/ 	.byte	0x00, 0x00, 0x00, 0x00


//--------------------- .nv.info._Z23scatter_add_fp16_kernelPKfPKiPfiii --------------------------
	.section	.nv.info._Z23scatter_add_fp16_kernelPKfPKiPfiii,"",@"SHT_CUDA_INFO"
	.sectionflags	@""
	.align	4


	//----- nvinfo : EIATTR_CUDA_API_VERSION
	.align		4
        /*0000*/ 	.byte	0x04, 0x37
        /*0002*/ 	.short	(.L_7 - .L_6)
.L_6:
        /*0004*/ 	.word	0x00000082


	//----- nvinfo : EIATTR_KPARAM_INFO
	.align		4
.L_7:
        /*0008*/ 	.byte	0x04, 0x17
        /*000a*/ 	.short	(.L_9 - .L_8)
.L_8:
        /*000c*/ 	.word	0x00000000
        /*0010*/ 	.short	0x0005
        /*0012*/ 	.short	0x0020
        /*0014*/ 	.byte	0x00, 0xf0, 0x11, 0x00


	//----- nvinfo : EIATTR_KPARAM_INFO
	.align		4
.L_9:
        /*0018*/ 	.byte	0x04, 0x17
        /*001a*/ 	.short	(.L_11 - .L_10)
.L_10:
        /*001c*/ 	.word	0x00000000
        /*0020*/ 	.short	0x0004
        /*0022*/ 	.short	0x001c
        /*0024*/ 	.byte	0x00, 0xf0, 0x11, 0x00


	//----- nvinfo : EIATTR_KPARAM_INFO
	.align		4
.L_11:
        /*0028*/ 	.byte	0x04, 0x17
        /*002a*/ 	.short	(.L_13 - .L_12)
.L_12:
        /*002c*/ 	.word	0x00000000
        /*0030*/ 	.short	0x0003
        /*0032*/ 	.short	0x0018
        /*0034*/ 	.byte	0x00, 0xf0, 0x11, 0x00


	//----- nvinfo : EIATTR_KPARAM_INFO
	.align		4
.L_13:
        /*0038*/ 	.byte	0x04, 0x17
        /*003a*/ 	.short	(.L_15 - .L_14)
.L_14:
        /*003c*/ 	.word	0x00000000
        /*0040*/ 	.short	0x0002
        /*0042*/ 	.short	0x0010
        /*0044*/ 	.byte	0x00, 0xf5, 0x21, 0x00


	//----- nvinfo : EIATTR_KPARAM_INFO
	.align		4
.L_15:
        /*0048*/ 	.byte	0x04, 0x17
        /*004a*/ 	.short	(.L_17 - .L_16)
.L_16:
        /*004c*/ 	.word	0x00000000
        /*0050*/ 	.short	0x0001
        /*0052*/ 	.short	0x0008
        /*0054*/ 	.byte	0x00, 0xf5, 0x21, 0x00


	//----- nvinfo : EIATTR_KPARAM_INFO
	.align		4
.L_17:
        /*0058*/ 	.byte	0x04, 0x17
        /*005a*/ 	.short	(.L_19 - .L_18)
.L_18:
        /*005c*/ 	.word	0x00000000
        /*0060*/ 	.short	0x0000
        /*0062*/ 	.short	0x0000
        /*0064*/ 	.byte	0x00, 0xf5, 0x21, 0x00


	//----- nvinfo : EIATTR_SPARSE_MMA_MASK
	.align		4
.L_19:
        /*0068*/ 	.byte	0x03, 0x50
        /*006a*/ 	.short	0x0000


	//----- nvinfo : EIATTR_MAXREG_COUNT
	.align		4
        /*006c*/ 	.byte	0x03, 0x1b
        /*006e*/ 	.short	0x00ff


	//----- nvinfo : EIATTR_MERCURY_ISA_VERSION
	.align		4
        /*0070*/ 	.byte	0x03, 0x5f
        /*0072*/ 	.short	0x0101


	//----- nvinfo : EIATTR_VRC_CTA_INIT_COUNT
	.align		4
        /*0074*/ 	.byte	0x02, 0x4a
	.zero		1
	.zero		1


	//----- nvinfo : EIATTR_EXIT_INSTR_OFFSETS
	.align		4
        /*0078*/ 	.byte	0x04, 0x1c
        /*007a*/ 	.short	(.L_21 - .L_20)


	//   ....[0]....
.L_20:
        /*007c*/ 	.word	0x00000070


	//   ....[1]....
        /*0080*/ 	.word	0x00000120


	//   ....[2]....
        /*0084*/ 	.word	0x000001e0


	//----- nvinfo : EIATTR_CBANK_PARAM_SIZE
	.align		4
.L_21:
        /*0088*/ 	.byte	0x03, 0x19
        /*008a*/ 	.short	0x0024


	//----- nvinfo : EIATTR_PARAM_CBANK
	.align		4
        /*008c*/ 	.byte	0x04, 0x0a
        /*008e*/ 	.short	(.L_23 - .L_22)
	.align		4
.L_22:
        /*0090*/ 	.word	index@(.nv.constant0._Z23scatter_add_fp16_kernelPKfPKiPfiii)
        /*0094*/ 	.short	0x0380
        /*0096*/ 	.short	0x0024


	//----- nvinfo : EIATTR_SW_WAR
	.align		4
.L_23:
        /*0098*/ 	.byte	0x04, 0x36
        /*009a*/ 	.short	(.L_25 - .L_24)
.L_24:
        /*009c*/ 	.word	0x00000008
.L_25:


//--------------------- .nv.callgraph             --------------------------
	.section	.nv.callgraph,"",@"SHT_CUDA_CALLGRAPH"
	.align	4
	.sectionentsize	8
	.align		4
        /*0000*/ 	.word	0x00000000
	.align		4
        /*0004*/ 	.word	0xffffffff
	.align		4
        /*0008*/ 	.word	0x00000000
	.align		4
        /*000c*/ 	.word	0xfffffffe
	.align		4
        /*0010*/ 	.word	0x00000000
	.align		4
        /*0014*/ 	.word	0xfffffffd
	.align		4
        /*0018*/ 	.word	0x00000000
	.align		4
        /*001c*/ 	.word	0xfffffffc


//--------------------- .text._Z23scatter_add_fp16_kernelPKfPKiPfiii --------------------------
	.section	.text._Z23scatter_add_fp16_kernelPKfPKiPfiii,"ax",@progbits
	.align	128
        .global         _Z23scatter_add_fp16_kernelPKfPKiPfiii
        .type           _Z23scatter_add_fp16_kernelPKfPKiPfiii,@function
        .size           _Z23scatter_add_fp16_kernelPKfPKiPfiii,(.L_x_1 - _Z23scatter_add_fp16_kernelPKfPKiPfiii)
        .other          _Z23scatter_add_fp16_kernelPKfPKiPfiii,@"STO_CUDA_ENTRY STV_DEFAULT"
_Z23scatter_add_fp16_kernelPKfPKiPfiii:
.text._Z23scatter_add_fp16_kernelPKfPKiPfiii:
[----:B------:R-:W-:Y:S01]  /*0000*/  LDC R1, c[0x0][0x37c] ;  /* 0x0000df00ff017b82 */ /* 0x000fe20000000800 */
[----:B------:R-:W0:Y:S07]  /*0010*/  S2R R0, SR_TID.X ;  /* 0x0000000000007919 */ /* 0x000e2e0000002100 */
[----:B------:R-:W0:Y:S01]  /*0020*/  S2UR UR4, SR_CTAID.X ;  /* 0x00000000000479c3 */ /* 0x000e220000002500 */
[----:B------:R-:W1:Y:S07]  /*0030*/  LDCU UR5, c[0x0][0x398] ;  /* 0x00007300ff0577ac */ /* 0x000e6e0008000800 */
[----:B------:R-:W0:Y:S02]  /*0040*/  LDC R7, c[0x0][0x360] ;  /* 0x0000d800ff077b82 */ /* 0x000e240000000800 */
[----:B0-----:R-:W-:-:S05]  /*0050*/  IMAD R7, R7, UR4, R0 ;  /* 0x0000000407077c24 */ /* 0x001fca000f8e0200 */
[----:B-1----:R-:W-:-:S13]  /*0060*/  ISETP.GE.AND P0, PT, R7, UR5, PT ;  /* 0x0000000507007c0c */ /* 0x002fda000bf06270 */
[----:B------:R-:W-:Y:S05]  /*0070*/  @P0 EXIT ;  /* 0x000000000000094d */ /* 0x000fea0003800000 */
[----:B------:R-:W0:Y:S01]  /*0080*/  LDC.64 R2, c[0x0][0x388] ;  /* 0x0000e200ff027b82 */ /* 0x000e220000000a00 */
[----:B------:R-:W1:Y:S01]  /*0090*/  LDCU.64 UR6, c[0x0][0x358] ;  /* 0x00006b00ff0677ac */ /* 0x000e620008000a00 */
[----:B------:R-:W2:Y:S06]  /*00a0*/  LDCU UR8, c[0x0][0x39c] ;  /* 0x00007380ff0877ac */ /* 0x000eac0008000800 */
[----:B------:R-:W3:Y:S01]  /*00b0*/  LDC R0, c[0x0][0x3a0] ;  /* 0x0000e800ff007b82 */ /* 0x000ee20000000800 */
[----:B0-----:R-:W-:-:S06]  /*00c0*/  IMAD.WIDE R2, R7, 0x4, R2 ;  /* 0x0000000407027825 */ /* 0x001fcc00078e0202 */
[----:B-1----:R-:W3:Y:S01]  /*00d0*/  LDG.E R2, desc[UR6][R2.64] ;  /* 0x0000000602027981 */ /* 0x002ee2000c1e1900 */
[----:B--2---:R-:W-:Y:S02]  /*00e0*/  UIMAD UR4, UR5, UR8, URZ ;  /* 0x00000008050472a4 */ /* 0x004fe4000f8e02ff */
[----:B---3--:R-:W-:-:S05]  /*00f0*/  IMAD R9, R2, UR8, R0 ;  /* 0x0000000802097c24 */ /* 0x008fca000f8e0200 */
[----:B------:R-:W-:-:S04]  /*0100*/  ISETP.GE.AND P0, PT, R9, UR4, PT ;  /* 0x0000000409007c0c */ /* 0x000fc8000bf06270 */
[----:B------:R-:W-:-:S13]  /*0110*/  ISETP.LT.OR P0, PT, R9, RZ, P0 ;  /* 0x000000ff0900720c */ /* 0x000fda0000701670 */
[----:B------:R-:W-:Y:S05]  /*0120*/  @P0 EXIT ;  /* 0x000000000000094d */ /* 0x000fea0003800000 */
[----:B------:R-:W0:Y:S01]  /*0130*/  LDC.64 R4, c[0x0][0x380] ;  /* 0x0000e000ff047b82 */ /* 0x000e220000000a00 */
[----:B------:R-:W-:-:S07]  /*0140*/  IMAD R7, R7, UR8, R0 ;  /* 0x0000000807077c24 */ /* 0x000fce000f8e0200 */
[----:B------:R-:W1:Y:S01]  /*0150*/  LDC.64 R2, c[0x0][0x390] ;  /* 0x0000e400ff027b82 */ /* 0x000e620000000a00 */
[----:B0-----:R-:W-:-:S06]  /*0160*/  IMAD.WIDE R4, R7, 0x4, R4 ;  /* 0x0000000407047825 */ /* 0x001fcc00078e0204 */
[----:B------:R-:W2:Y:S01]  /*0170*/  LDG.E R5, desc[UR6][R4.64] ;  /* 0x0000000604057981 */ /* 0x000ea2000c1e1900 */
[----:B-1----:R-:W-:-:S05]  /*0180*/  IMAD.WIDE.U32 R2, R9, 0x4, R2 ;  /* 0x0000000409027825 */ /* 0x002fca00078e0002 */
[----:B------:R-:W2:Y:S02]  /*0190*/  LDG.E R0, desc[UR6][R2.64] ;  /* 0x0000000602007981 */ /* 0x000ea4000c1e1900 */
[----:B--2---:R-:W-:-:S05]  /*01a0*/  F2FP.F16.F32.PACK_AB R0, R5, R0 ;  /* 0x000000000500723e */ /* 0x004fca00000000ff */
[----:B------:R-:W-:-:S05]  /*01b0*/  HADD2 R0, R0.H0_H0, R0.H1_H1 ;  /* 0x3000000000007230 */ /* 0x000fca0000000800 */
[----:B------:R-:W-:-:S05]  /*01c0*/  HADD2.F32 R7, -RZ, R0.H0_H0 ;  /* 0x20000000ff077230 */ /* 0x000fca0000004100 */
[----:B------:R-:W-:Y:S01]  /*01d0*/  STG.E desc[UR6][R2.64], R7 ;  /* 0x0000000702007986 */ /* 0x000fe2000c101906 */
[----:B------:R-:W-:Y:S05]  /*01e0*/  EXIT ;  /* 0x000000000000794d */ /* 0x000fea0003800000 */
.L_x_0:
[----:B------:R-:W-:-:S00]  /*01f0*/  BRA `(.L_x_0) ;  /* 0xfffffffc00fc7947 */ /* 0x000fc0000383ffff */
[----:B------:R-:W-:-:S00]  /*0200*/  NOP ;  /* 0x0000000000007918 */ /* 0x000fc00000000000 */
[----:B------:R-:W-:-:S00]  /*0210*/  NOP ;  /* 0x0000000000007918 */ /* 0x000fc00000000000 */
[----:B------:R-:W-:-:S00]  /*0220*/  NOP ;  /* 0x0000000000007918 */ /* 0x000fc00000000000 */
[----:B------:R-:W-:-:S00]  /*0230*/  NOP ;  /* 0x0000000000007918 */ /* 0x000fc00000000000 */
[----:B------:R-:W-:-:S00]  /*0240*/  NOP ;  /* 0x0000000000007918 */ /* 0x000fc00000000000 */
[----:B------:R-:W-:-:S00]  /*0250*/  NOP ;  /* 0x0000000000007918 */ /* 0x000fc00000000000 */
[----:B------:R-:W-:-:S00]  /*0260*/  NOP ;  /* 0x0000000000007918 */ /* 0x000fc00000000000 */
[----:B------:R-:W-:-:S00]  /*0270*/  NOP ;  /* 0x0000000000007918 */ /* 0x000fc00000000000 */
.L_x_1:


//--------------------- .nv.shared.reserved.0     --------------------------
	.section	.nv.shared.reserved.0,"aw",@nobits
	.weak		__nv_reservedSMEM_offset_0_alias
	.size		__nv_reservedSMEM_offset_0_alias, 0, 64
	.other		__nv_reservedSMEM_offset_0_alias,@"STO_CUDA_RESERVED_SHARED STV_DEFAULT"
__nv_reservedSMEM_offset_0_alias:
	.zero		0
	.zero		64


//--------------------- .nv.constant0._Z23scatter_add_fp16_kernelPKfPKiPfiii --------------------------
	.section	.nv.constant0._Z23scatter_add_fp16_kernelPKfPKiPfiii,"a",@progbits
	.sectionflags	@""
	.align	4
.nv.constant0._Z23scatter_add_fp16_kernelPKfPKiPfiii:
	.zero		932


//--------------------- SYMBOLS --------------------------

	.type		.nv.reservedSmem.offset0,@object
	.size		.nv.reservedSmem.offset0,0x4
